	.headerflags	@"EF_CUDA_TEXMODE_UNIFIED EF_CUDA_64BIT_ADDRESS EF_CUDA_ACCELERATORS EF_CUDA_SM90 EF_CUDA_VIRTUAL_SM(EF_CUDA_SM90)"
	.elftype	@"ET_EXEC"


//--------------------- .nv.info                  --------------------------
	.section	.nv.info,"",@"SHT_CUDA_INFO"
	.align	4


	//----- nvinfo : EIATTR_REGCOUNT
	.align		4
        /*0000*/ 	.byte	0x04, 0x2f
        /*0002*/ 	.short	(.L_1 - .L_0)
	.align		4
.L_0:
        /*0004*/ 	.word	index@(triton_poi_fused_convolution_max_pool2d_with_indices_relu_27)
        /*0008*/ 	.word	0x0000001e


	//----- nvinfo : EIATTR_MIN_STACK_SIZE
	.align		4
.L_1:
        /*000c*/ 	.byte	0x04, 0x12
        /*000e*/ 	.short	(.L_3 - .L_2)
	.align		4
.L_2:
        /*0010*/ 	.word	index@(triton_poi_fused_convolution_max_pool2d_with_indices_relu_27)
        /*0014*/ 	.word	0x00000000


	//----- nvinfo : EIATTR_FRAME_SIZE
	.align		4
.L_3:
        /*0018*/ 	.byte	0x04, 0x11
        /*001a*/ 	.short	(.L_5 - .L_4)
	.align		4
.L_4:
        /*001c*/ 	.word	index@(triton_poi_fused_convolution_max_pool2d_with_indices_relu_27)
        /*0020*/ 	.word	0x00000000


	//----- nvinfo : EIATTR_MIN_STACK_SIZE
	.align		4
.L_5:
        /*0024*/ 	.byte	0x04, 0x12
        /*0026*/ 	.short	(.L_7 - .L_6)
	.align		4
.L_6:
        /*0028*/ 	.word	index@(triton_poi_fused_convolution_max_pool2d_with_indices_relu_27)
        /*002c*/ 	.word	0x00000000
.L_7:


//--------------------- .nv.info.triton_poi_fused_convolution_max_pool2d_with_indices_relu_27 --------------------------
	.section	.nv.info.triton_poi_fused_convolution_max_pool2d_with_indices_relu_27,"",@"SHT_CUDA_INFO"
	.sectionflags	@""
	.align	4


	//----- nvinfo : EIATTR_CUDA_API_VERSION
	.align		4
        /*0000*/ 	.byte	0x04, 0x37
        /*0002*/ 	.short	(.L_9 - .L_8)
.L_8:
        /*0004*/ 	.word	0x0000007c


	//----- nvinfo : EIATTR_KPARAM_INFO
	.align		4
.L_9:
        /*0008*/ 	.byte	0x04, 0x17
        /*000a*/ 	.short	(.L_11 - .L_10)
.L_10:
        /*000c*/ 	.word	0x00000000
        /*0010*/ 	.short	0x0003
        /*0012*/ 	.short	0x0014
        /*0014*/ 	.byte	0x00, 0xf0, 0x11, 0x00


	//----- nvinfo : EIATTR_KPARAM_INFO
	.align		4
.L_11:
        /*0018*/ 	.byte	0x04, 0x17
        /*001a*/ 	.short	(.L_13 - .L_12)
.L_12:
        /*001c*/ 	.word	0x00000000
        /*0020*/ 	.short	0x0002
        /*0022*/ 	.short	0x0010
        /*0024*/ 	.byte	0x00, 0xf0, 0x11, 0x00


	//----- nvinfo : EIATTR_KPARAM_INFO
	.align		4
.L_13:
        /*0028*/ 	.byte	0x04, 0x17
        /*002a*/ 	.short	(.L_15 - .L_14)
.L_14:
        /*002c*/ 	.word	0x00000000
        /*0030*/ 	.short	0x0001
        /*0032*/ 	.short	0x0008
        /*0034*/ 	.byte	0x00, 0xf4, 0x21, 0x00


	//----- nvinfo : EIATTR_KPARAM_INFO
	.align		4
.L_15:
        /*0038*/ 	.byte	0x04, 0x17
        /*003a*/ 	.short	(.L_17 - .L_16)
.L_16:
        /*003c*/ 	.word	0x00000000
        /*0040*/ 	.short	0x0000
        /*0042*/ 	.short	0x0000
        /*0044*/ 	.byte	0x00, 0xf4, 0x21, 0x00


	//----- nvinfo : EIATTR_SPARSE_MMA_MASK
	.align		4
.L_17:
        /*0048*/ 	.byte	0x03, 0x50
        /*004a*/ 	.short	0x0000


	//----- nvinfo : EIATTR_MAXREG_COUNT
	.align		4
        /*004c*/ 	.byte	0x03, 0x1b
        /*004e*/ 	.short	0x00ff


	//----- nvinfo : EIATTR_EXIT_INSTR_OFFSETS
	.align		4
        /*0050*/ 	.byte	0x04, 0x1c
        /*0052*/ 	.short	(.L_19 - .L_18)


	//   ....[0]....
.L_18:
        /*0054*/ 	.word	0x000006c0


	//   ....[1]....
        /*0058*/ 	.word	0x00000710


	//----- nvinfo : EIATTR_REQNTID
	.align		4
.L_19:
        /*005c*/ 	.byte	0x04, 0x10
        /*005e*/ 	.short	(.L_21 - .L_20)
.L_20:
        /*0060*/ 	.word	0x00000080
        /*0064*/ 	.word	0x00000001
        /*0068*/ 	.word	0x00000001


	//----- nvinfo : EIATTR_CBANK_PARAM_SIZE
	.align		4
.L_21:
        /*006c*/ 	.byte	0x03, 0x19
        /*006e*/ 	.short	0x0018


	//----- nvinfo : EIATTR_PARAM_CBANK
	.align		4
        /*0070*/ 	.byte	0x04, 0x0a
        /*0072*/ 	.short	(.L_23 - .L_22)
	.align		4
.L_22:
        /*0074*/ 	.word	index@(.nv.constant0.triton_poi_fused_convolution_max_pool2d_with_indices_relu_27)
        /*0078*/ 	.short	0x0210
        /*007a*/ 	.short	0x0018


	//----- nvinfo : EIATTR_SW_WAR
	.align		4
.L_23:
        /*007c*/ 	.byte	0x04, 0x36
        /*007e*/ 	.short	(.L_25 - .L_24)
.L_24:
        /*0080*/ 	.word	0x00000008
.L_25:


//--------------------- .nv.callgraph             --------------------------
	.section	.nv.callgraph,"",@"SHT_CUDA_CALLGRAPH"
	.align	4
	.sectionentsize	8
	.align		4
        /*0000*/ 	.word	0x00000000
	.align		4
        /*0004*/ 	.word	0xffffffff
	.align		4
        /*0008*/ 	.word	0x00000000
	.align		4
        /*000c*/ 	.word	0xfffffffe
	.align		4
        /*0010*/ 	.word	0x00000000
	.align		4
        /*0014*/ 	.word	0xfffffffd
	.align		4
        /*0018*/ 	.word	0x00000000
	.align		4
        /*001c*/ 	.word	0xfffffffc


//--------------------- .text.triton_poi_fused_convolution_max_pool2d_with_indices_relu_27 --------------------------
	.section	.text.triton_poi_fused_convolution_max_pool2d_with_indices_relu_27,"ax",@progbits
	.sectionflags	@"SHF_BARRIERS=1"
	.align	128
        .global         triton_poi_fused_convolution_max_pool2d_with_indices_relu_27
        .type           triton_poi_fused_convolution_max_pool2d_with_indices_relu_27,@function
        .size           triton_poi_fused_convolution_max_pool2d_with_indices_relu_27,(.L_x_1 - triton_poi_fused_convolution_max_pool2d_with_indices_relu_27)
        .other          triton_poi_fused_convolution_max_pool2d_with_indices_relu_27,@"STO_CUDA_ENTRY STV_DEFAULT"
triton_poi_fused_convolution_max_pool2d_with_indices_relu_27:
.text.triton_poi_fused_convolution_max_pool2d_with_indices_relu_27:
[----:B------:R-:W0:Y:S01]  /*0000*/  LDC R1, c[0x0][0x28] ;  /* 0x00000a00ff017b82 */ /* 0x000e220000000800 */
[----:B------:R-:W1:Y:S07]  /*0010*/  S2R R19, SR_CTAID.Z ;  /* 0x0000000000137919 */ /* 0x000e6e0000002700 */
[----:B------:R-:W1:Y:S01]  /*0020*/  S2UR UR4, SR_CTAID.Y ;  /* 0x00000000000479c3 */ /* 0x000e620000002600 */
[----:B------:R-:W-:Y:S01]  /*0030*/  IMAD.MOV.U32 R14, RZ, RZ, RZ ;  /* 0x000000ffff0e7224 */ /* 0x000fe200078e00ff */
[----:B------:R-:W-:Y:S01]  /*0040*/  ULDC.64 UR6, c[0x0][0x208] ;  /* 0x0000820000067ab9 */ /* 0x000fe20000000a00 */
[----:B------:R-:W2:Y:S01]  /*0050*/  S2R R15, SR_CTAID.X ;  /* 0x00000000000f7919 */ /* 0x000ea20000002500 */
[----:B------:R-:W3:Y:S04]  /*0060*/  S2R R18, SR_TID.X ;  /* 0x0000000000127919 */ /* 0x000ee80000002100 */
[----:B------:R-:W1:Y:S08]  /*0070*/  LDC R0, c[0x0][0x10] ;  /* 0x00000400ff007b82 */ /* 0x000e700000000800 */
[----:B------:R-:W4:Y:S01]  /*0080*/  LDC.64 R16, c[0x0][0x210] ;  /* 0x00008400ff107b82 */ /* 0x000f220000000a00 */
[----:B-1----:R-:W-:-:S02]  /*0090*/  IMAD R19, R19, R0, UR4 ;  /* 0x0000000413137e24 */ /* 0x002fc4000f8e0200 */
[----:B--2---:R-:W-:Y:S02]  /*00a0*/  IMAD.SHL.U32 R15, R15, 0x10, RZ ;  /* 0x000000100f0f7824 */ /* 0x004fe400078e00ff */
[----:B------:R-:W-:Y:S01]  /*00b0*/  IMAD.SHL.U32 R19, R19, 0x40, RZ ;  /* 0x0000004013137824 */ /* 0x000fe200078e00ff */
[----:B---3--:R-:W-:Y:S02]  /*00c0*/  SHF.R.U32.HI R0, RZ, 0x4, R18 ;  /* 0x00000004ff007819 */ /* 0x008fe40000011612 */
[----:B------:R-:W-:Y:S02]  /*00d0*/  LOP3.LUT R4, R15, 0xf, R18, 0xf8, !PT ;  /* 0x0000000f0f047812 */ /* 0x000fe400078ef812 */
[----:B------:R-:W-:Y:S02]  /*00e0*/  SGXT.U32 R0, R0, 0x3 ;  /* 0x000000030000781a */ /* 0x000fe40000000000 */
[----:B------:R-:W-:Y:S02]  /*00f0*/  ISETP.GE.AND P0, PT, R4, 0x9, PT ;  /* 0x000000090400780c */ /* 0x000fe40003f06270 */
[----:B------:R-:W-:-:S02]  /*0100*/  LOP3.LUT R3, R19, 0x8, R0, 0xfe, !PT ;  /* 0x0000000813037812 */ /* 0x000fc400078efe00 */
[----:B------:R-:W-:Y:S02]  /*0110*/  LOP3.LUT R2, R19, R0, RZ, 0xfc, !PT ;  /* 0x0000000013027212 */ /* 0x000fe400078efcff */
[C---:B------:R-:W-:Y:S01]  /*0120*/  ISETP.LT.AND P2, PT, R3.reuse, 0x40000, !P0 ;  /* 0x000400000300780c */ /* 0x040fe20004741270 */
[--C-:B------:R-:W-:Y:S01]  /*0130*/  IMAD R3, R3, 0x9, R4.reuse ;  /* 0x0000000903037824 */ /* 0x100fe200078e0204 */
[----:B------:R-:W-:Y:S01]  /*0140*/  LOP3.LUT R6, R19, 0x10, R0, 0xfe, !PT ;  /* 0x0000001013067812 */ /* 0x000fe200078efe00 */
[C---:B------:R-:W-:Y:S01]  /*0150*/  IMAD R5, R2.reuse, 0x9, R4 ;  /* 0x0000000902057824 */ /* 0x040fe200078e0204 */
[----:B------:R-:W-:Y:S02]  /*0160*/  LOP3.LUT R7, R19, 0x18, R0, 0xfe, !PT ;  /* 0x0000001813077812 */ /* 0x000fe400078efe00 */
[----:B------:R-:W-:Y:S01]  /*0170*/  ISETP.LT.AND P1, PT, R2, 0x40000, !P0 ;  /* 0x000400000200780c */ /* 0x000fe20004721270 */
[----:B----4-:R-:W-:Y:S01]  /*0180*/  IMAD.WIDE R2, R3, 0x4, R16 ;  /* 0x0000000403027825 */ /* 0x010fe200078e0210 */
[----:B------:R-:W-:-:S02]  /*0190*/  ISETP.LT.AND P6, PT, R6, 0x40000, !P0 ;  /* 0x000400000600780c */ /* 0x000fc400047c1270 */
[----:B------:R-:W-:Y:S02]  /*01a0*/  LOP3.LUT R8, R19, 0x20, R0, 0xfe, !PT ;  /* 0x0000002013087812 */ /* 0x000fe400078efe00 */
[----:B------:R-:W-:Y:S01]  /*01b0*/  ISETP.LT.AND P5, PT, R7, 0x40000, !P0 ;  /* 0x000400000700780c */ /* 0x000fe200047a1270 */
[----:B------:R1:W2:Y:S01]  /*01c0*/  @P2 LDG.E.EL R14, desc[UR6][R2.64] ;  /* 0x00000006020e2981 */ /* 0x0002a2000c2e1900 */
[----:B------:R-:W-:Y:S02]  /*01d0*/  LOP3.LUT R4, R19, 0x28, R0, 0xfe, !PT ;  /* 0x0000002813047812 */ /* 0x000fe400078efe00 */
[----:B------:R-:W-:Y:S02]  /*01e0*/  LOP3.LUT R6, R19, 0x30, R0, 0xfe, !PT ;  /* 0x0000003013067812 */ /* 0x000fe400078efe00 */
[----:B------:R-:W-:Y:S02]  /*01f0*/  LOP3.LUT R7, R19, 0x38, R0, 0xfe, !PT ;  /* 0x0000003813077812 */ /* 0x000fe400078efe00 */
[----:B------:R-:W-:-:S02]  /*0200*/  ISETP.LT.AND P4, PT, R8, 0x40000, !P0 ;  /* 0x000400000800780c */ /* 0x000fc40004781270 */
[----:B------:R-:W-:Y:S02]  /*0210*/  ISETP.LT.AND P3, PT, R4, 0x40000, !P0 ;  /* 0x000400000400780c */ /* 0x000fe40004761270 */
[----:B------:R-:W-:Y:S02]  /*0220*/  ISETP.LT.AND P2, PT, R6, 0x40000, !P0 ;  /* 0x000400000600780c */ /* 0x000fe40004741270 */
[----:B------:R-:W-:Y:S01]  /*0230*/  ISETP.LT.AND P0, PT, R7, 0x40000, !P0 ;  /* 0x000400000700780c */ /* 0x000fe20004701270 */
[C---:B------:R-:W-:Y:S02]  /*0240*/  VIADD R7, R5.reuse, 0x90 ;  /* 0x0000009005077836 */ /* 0x040fe40000000000 */
[C---:B------:R-:W-:Y:S02]  /*0250*/  VIADD R9, R5.reuse, 0xd8 ;  /* 0x000000d805097836 */ /* 0x040fe40000000000 */
[C---:B------:R-:W-:Y:S02]  /*0260*/  VIADD R11, R5.reuse, 0x120 ;  /* 0x00000120050b7836 */ /* 0x040fe40000000000 */
[----:B------:R-:W-:-:S02]  /*0270*/  VIADD R13, R5, 0x168 ;  /* 0x00000168050d7836 */ /* 0x000fc40000000000 */
[C---:B------:R-:W-:Y:S02]  /*0280*/  VIADD R23, R5.reuse, 0x1b0 ;  /* 0x000001b005177836 */ /* 0x040fe40000000000 */
[C---:B------:R-:W-:Y:S02]  /*0290*/  VIADD R25, R5.reuse, 0x1f8 ;  /* 0x000001f805197836 */ /* 0x040fe40000000000 */
[----:B-1----:R-:W-:-:S04]  /*02a0*/  IMAD.WIDE R2, R5, 0x4, R16 ;  /* 0x0000000405027825 */ /* 0x002fc800078e0210 */
[----:B------:R-:W-:-:S04]  /*02b0*/  IMAD.WIDE R4, R7, 0x4, R16 ;  /* 0x0000000407047825 */ /* 0x000fc800078e0210 */
[----:B------:R-:W-:-:S04]  /*02c0*/  IMAD.WIDE R6, R9, 0x4, R16 ;  /* 0x0000000409067825 */ /* 0x000fc800078e0210 */
[----:B------:R-:W-:Y:S01]  /*02d0*/  IMAD.WIDE R8, R11, 0x4, R16 ;  /* 0x000000040b087825 */ /* 0x000fe200078e0210 */
[----:B------:R-:W-:-:S03]  /*02e0*/  CS2R R20, SRZ ;  /* 0x0000000000147805 */ /* 0x000fc6000001ff00 */
[----:B------:R-:W-:-:S03]  /*02f0*/  IMAD.WIDE R10, R13, 0x4, R16 ;  /* 0x000000040d0a7825 */ /* 0x000fc600078e0210 */
[----:B------:R1:W3:Y:S01]  /*0300*/  @P6 LDG.E.EL R20, desc[UR6][R4.64] ;  /* 0x0000000604146981 */ /* 0x0002e2000c2e1900 */
[--C-:B------:R-:W-:Y:S01]  /*0310*/  IMAD.WIDE R12, R23, 0x4, R16.reuse ;  /* 0x00000004170c7825 */ /* 0x100fe200078e0210 */
[----:B------:R-:W-:Y:S02]  /*0320*/  CS2R R22, SRZ ;  /* 0x0000000000167805 */ /* 0x000fe4000001ff00 */
[----:B------:R-:W4:Y:S01]  /*0330*/  @P5 LDG.E.EL R21, desc[UR6][R6.64] ;  /* 0x0000000606155981 */ /* 0x000f22000c2e1900 */
[----:B------:R-:W-:Y:S01]  /*0340*/  IMAD.WIDE R16, R25, 0x4, R16 ;  /* 0x0000000419107825 */ /* 0x000fe200078e0210 */
[----:B------:R-:W-:Y:S02]  /*0350*/  CS2R R24, SRZ ;  /* 0x0000000000187805 */ /* 0x000fe4000001ff00 */
[----:B------:R-:W5:Y:S01]  /*0360*/  @P4 LDG.E.EL R22, desc[UR6][R8.64] ;  /* 0x0000000608164981 */ /* 0x000f62000c2e1900 */
[----:B------:R-:W-:-:S03]  /*0370*/  IMAD.MOV.U32 R26, RZ, RZ, RZ ;  /* 0x000000ffff1a7224 */ /* 0x000fc600078e00ff */
[----:B------:R-:W5:Y:S04]  /*0380*/  @P3 LDG.E.EL R24, desc[UR6][R10.64] ;  /* 0x000000060a183981 */ /* 0x000f68000c2e1900 */
[----:B------:R1:W5:Y:S04]  /*0390*/  @P2 LDG.E.EL R23, desc[UR6][R12.64] ;  /* 0x000000060c172981 */ /* 0x000368000c2e1900 */
[----:B------:R1:W5:Y:S04]  /*03a0*/  @P1 LDG.E.EL R25, desc[UR6][R2.64] ;  /* 0x0000000602191981 */ /* 0x000368000c2e1900 */
[----:B------:R-:W5:Y:S01]  /*03b0*/  @P0 LDG.E.EL R26, desc[UR6][R16.64] ;  /* 0x00000006101a0981 */ /* 0x000f62000c2e1900 */
[----:B------:R-:W1:Y:S01]  /*03c0*/  S2R R27, SR_TID.X ;  /* 0x00000000001b7919 */ /* 0x000e620000002100 */
[----:B------:R-:W1:Y:S01]  /*03d0*/  S2UR UR5, SR_CgaCtaId ;  /* 0x00000000000579c3 */ /* 0x000e620000008800 */
[----:B------:R-:W-:-:S02]  /*03e0*/  UMOV UR4, 0x400 ;  /* 0x0000040000047882 */ /* 0x000fc40000000000 */
[----:B01----:R-:W-:Y:S01]  /*03f0*/  UPRMT UR4, UR5, 0x654, UR4 ;  /* 0x0000065405047896 */ /* 0x003fe20008000004 */
[----:B------:R-:W-:Y:S01]  /*0400*/  IMAD.SHL.U32 R4, R27, 0x40, RZ ;  /* 0x000000401b047824 */ /* 0x000fe200078e00ff */
[----:B------:R-:W-:-:S04]  /*0410*/  SHF.R.U32.HI R5, RZ, 0x4, R27 ;  /* 0x00000004ff057819 */ /* 0x000fc8000001161b */
[----:B------:R-:W-:Y:S02]  /*0420*/  SGXT.U32 R5, R5, 0x3 ;  /* 0x000000030505781a */ /* 0x000fe40000000000 */
[----:B------:R-:W-:-:S04]  /*0430*/  LOP3.LUT R4, R4, 0x3c0, RZ, 0xc0, !PT ;  /* 0x000003c004047812 */ /* 0x000fc800078ec0ff */
[C---:B------:R-:W-:Y:S02]  /*0440*/  LOP3.LUT R5, R4.reuse, R5, RZ, 0xfc, !PT ;  /* 0x0000000504057212 */ /* 0x040fe400078efcff */
[----:B------:R-:W-:-:S05]  /*0450*/  LEA.HI R4, R4, UR4, RZ, 0x1e ;  /* 0x0000000404047c11 */ /* 0x000fca000f8ff0ff */
[----:B------:R-:W-:Y:S01]  /*0460*/  IMAD R13, R5, 0x4, R4 ;  /* 0x00000004050d7824 */ /* 0x000fe200078e0204 */
[C---:B------:R-:W-:Y:S01]  /*0470*/  LOP3.LUT R2, R27.reuse, 0x70, RZ, 0xc0, !PT ;  /* 0x000000701b027812 */ /* 0x040fe200078ec0ff */
[----:B------:R-:W-:-:S04]  /*0480*/  IMAD.SHL.U32 R8, R27, 0x4, RZ ;  /* 0x000000041b087824 */ /* 0x000fc800078e00ff */
[----:B------:R-:W-:Y:S01]  /*0490*/  VIADD R3, R2, UR4 ;  /* 0x0000000402037c36 */ /* 0x000fe20008000000 */
[----:B------:R-:W-:-:S05]  /*04a0*/  LOP3.LUT R8, R8, 0x1fc, RZ, 0xc0, !PT ;  /* 0x000001fc08087812 */ /* 0x000fca00078ec0ff */
[----:B------:R-:W-:Y:S02]  /*04b0*/  IMAD R4, R8, 0x4, R3 ;  /* 0x0000000408047824 */ /* 0x000fe400078e0203 */
[----:B------:R-:W-:Y:S01]  /*04c0*/  IMAD.SHL.U32 R18, R18, 0x4, RZ ;  /* 0x0000000412127824 */ /* 0x000fe200078e00ff */
[----:B------:R-:W0:Y:S04]  /*04d0*/  LDC.64 R2, c[0x0][0x218] ;  /* 0x00008600ff027b82 */ /* 0x000e280000000a00 */
[----:B------:R-:W-:-:S04]  /*04e0*/  LOP3.LUT R18, R19, 0x3c, R18, 0xf8, !PT ;  /* 0x0000003c13127812 */ /* 0x000fc800078ef812 */
[----:B------:R-:W-:-:S04]  /*04f0*/  SHF.R.S32.HI R9, RZ, 0x1f, R18 ;  /* 0x0000001fff097819 */ /* 0x000fc80000011412 */
[----:B------:R-:W-:-:S04]  /*0500*/  LEA.HI R9, R9, R18, RZ, 0x9 ;  /* 0x0000001209097211 */ /* 0x000fc800078f48ff */
[----:B------:R-:W-:Y:S02]  /*0510*/  LOP3.LUT R11, R9, 0xfffffe00, RZ, 0xc0, !PT ;  /* 0xfffffe00090b7812 */ /* 0x000fe400078ec0ff */
[----:B------:R-:W-:Y:S02]  /*0520*/  SHF.R.S32.HI R10, RZ, 0x9, R9 ;  /* 0x00000009ff0a7819 */ /* 0x000fe40000011409 */
[C---:B------:R-:W-:Y:S01]  /*0530*/  ISETP.GE.AND P0, PT, R18.reuse, 0x40000, PT ;  /* 0x000400001200780c */ /* 0x040fe20003f06270 */
[----:B------:R-:W-:Y:S01]  /*0540*/  IMAD.IADD R11, R18, 0x1, -R11 ;  /* 0x00000001120b7824 */ /* 0x000fe200078e0a0b */
[----:B------:R-:W-:Y:S02]  /*0550*/  LOP3.LUT R9, R15, R0, RZ, 0xfc, !PT ;  /* 0x000000000f097212 */ /* 0x000fe400078efcff */
[----:B------:R-:W-:Y:S01]  /*0560*/  LOP3.LUT R0, R15, 0x8, R0, 0xfe, !PT ;  /* 0x000000080f007812 */ /* 0x000fe200078efe00 */
[----:B------:R-:W-:Y:S01]  /*0570*/  IMAD R12, R10, 0x1200, R11 ;  /* 0x000012000a0c7824 */ /* 0x000fe200078e020b */
[----:B------:R-:W-:-:S02]  /*0580*/  ISETP.LT.AND P1, PT, R9, 0x9, !P0 ;  /* 0x000000090900780c */ /* 0x000fc40004721270 */
[----:B------:R-:W-:Y:S01]  /*0590*/  ISETP.LT.AND P0, PT, R0, 0x9, !P0 ;  /* 0x000000090000780c */ /* 0x000fe20004701270 */
[----:B------:R-:W-:-:S04]  /*05a0*/  IMAD R11, R9, 0x200, R12 ;  /* 0x00000200090b7824 */ /* 0x000fc800078e020c */
[----:B0-----:R-:W-:Y:S01]  /*05b0*/  IMAD.WIDE R10, R11, 0x4, R2 ;  /* 0x000000040b0a7825 */ /* 0x001fe200078e0202 */
[----:B--2---:R-:W-:Y:S04]  /*05c0*/  STS [R13+0x20], R14 ;  /* 0x0000200e0d007388 */ /* 0x004fe80000000800 */
[----:B---3--:R-:W-:Y:S04]  /*05d0*/  STS [R13+0x40], R20 ;  /* 0x000040140d007388 */ /* 0x008fe80000000800 */
[----:B----4-:R-:W-:Y:S04]  /*05e0*/  STS [R13+0x60], R21 ;  /* 0x000060150d007388 */ /* 0x010fe80000000800 */
[----:B-----5:R-:W-:Y:S04]  /*05f0*/  STS [R13+0x80], R22 ;  /* 0x000080160d007388 */ /* 0x020fe80000000800 */
[----:B------:R-:W-:Y:S04]  /*0600*/  STS [R13+0xa0], R24 ;  /* 0x0000a0180d007388 */ /* 0x000fe80000000800 */
[----:B------:R-:W-:Y:S04]  /*0610*/  STS [R13+0xc0], R23 ;  /* 0x0000c0170d007388 */ /* 0x000fe80000000800 */
[----:B------:R-:W-:Y:S04]  /*0620*/  STS [R13], R25 ;  /* 0x000000190d007388 */ /* 0x000fe80000000800 */
[----:B------:R0:W-:Y:S01]  /*0630*/  STS [R13+0xe0], R26 ;  /* 0x0000e01a0d007388 */ /* 0x0001e20000000800 */
[----:B------:R-:W-:Y:S06]  /*0640*/  BAR.SYNC.DEFER_BLOCKING 0x0 ;  /* 0x0000000000007b1d */ /* 0x000fec0000010000 */
[----:B------:R-:W1:Y:S01]  /*0650*/  LDS.128 R4, [R4] ;  /* 0x0000000004047984 */ /* 0x000e620000000c00 */
[----:B0-----:R-:W-:-:S04]  /*0660*/  LOP3.LUT R13, R8, 0x200, RZ, 0xfc, !PT ;  /* 0x00000200080d7812 */ /* 0x001fc800078efcff */
[----:B------:R-:W-:-:S04]  /*0670*/  SHF.R.U32.HI R13, RZ, 0x2, R13 ;  /* 0x00000002ff0d7819 */ /* 0x000fc8000001160d */
[----:B------:R-:W-:-:S05]  /*0680*/  LOP3.LUT R13, R13, 0xf0, RZ, 0xc0, !PT ;  /* 0x000000f00d0d7812 */ /* 0x000fca00078ec0ff */
[----:B------:R-:W-:-:S04]  /*0690*/  VIADD R13, R13, UR4 ;  /* 0x000000040d0d7c36 */ /* 0x000fc80008000000 */
[----:B------:R-:W-:Y:S01]  /*06a0*/  IMAD R13, R8, 0x4, R13 ;  /* 0x00000004080d7824 */ /* 0x000fe200078e020d */
[----:B-1----:R0:W-:Y:S02]  /*06b0*/  @P1 STG.E.128 desc[UR6][R10.64], R4 ;  /* 0x000000040a001986 */ /* 0x0021e4000c101d06 */
[----:B0-----:R-:W-:Y:S05]  /*06c0*/  @!P0 EXIT ;  /* 0x000000000000894d */ /* 0x001fea0003800000 */
[----:B0-----:R-:W0:Y:S01]  /*06d0*/  LDS.128 R8, [R13+0x800] ;  /* 0x000800000d087984 */ /* 0x001e220000000c00 */
[----:B------:R-:W-:-:S04]  /*06e0*/  IMAD R5, R0, 0x200, R12 ;  /* 0x0000020000057824 */ /* 0x000fc800078e020c */
[----:B------:R-:W-:-:S05]  /*06f0*/  IMAD.WIDE R2, R5, 0x4, R2 ;  /* 0x0000000405027825 */ /* 0x000fca00078e0202 */
[----:B0-----:R-:W-:Y:S01]  /*0700*/  STG.E.128 desc[UR6][R2.64], R8 ;  /* 0x0000000802007986 */ /* 0x001fe2000c101d06 */
[----:B------:R-:W-:Y:S05]  /*0710*/  EXIT ;  /* 0x000000000000794d */ /* 0x000fea0003800000 */
.L_x_0:
[----:B------:R-:W-:-:S00]  /*0720*/  BRA `(.L_x_0) ;  /* 0xfffffffc00fc7947 */ /* 0x000fc0000383ffff */
[----:B------:R-:W-:-:S00]  /*0730*/  NOP ;  /* 0x0000000000007918 */ /* 0x000fc00000000000 */
        /* <DEDUP_REMOVED lines=12> */
.L_x_1:


//--------------------- .nv.shared.triton_poi_fused_convolution_max_pool2d_with_indices_relu_27 --------------------------
	.section	.nv.shared.triton_poi_fused_convolution_max_pool2d_with_indices_relu_27,"aw",@nobits
	.sectionflags	@""
	.align	16
	.zero		1024


//--------------------- .nv.constant0.triton_poi_fused_convolution_max_pool2d_with_indices_relu_27 --------------------------
	.section	.nv.constant0.triton_poi_fused_convolution_max_pool2d_with_indices_relu_27,"a",@progbits
	.sectionflags	@""
	.align	4
.nv.constant0.triton_poi_fused_convolution_max_pool2d_with_indices_relu_27:
	.zero		552
